	.headerflags	@"EF_CUDA_TEXMODE_UNIFIED EF_CUDA_64BIT_ADDRESS EF_CUDA_ACCELERATORS EF_CUDA_SM90 EF_CUDA_VIRTUAL_SM(EF_CUDA_SM90)"
	.elftype	@"ET_EXEC"


//--------------------- .nv.info                  --------------------------
	.section	.nv.info,"",@"SHT_CUDA_INFO"
	.align	4


	//----- nvinfo : EIATTR_REGCOUNT
	.align		4
        /*0000*/ 	.byte	0x04, 0x2f
        /*0002*/ 	.short	(.L_3 - .L_2)
	.align		4
.L_2:
        /*0004*/ 	.word	index@(triton_poi_fused__native_batch_norm_legit_no_training_convolution_gelu_0)
        /*0008*/ 	.word	0x00000016


	//----- nvinfo : EIATTR_MIN_STACK_SIZE
	.align		4
.L_3:
        /*000c*/ 	.byte	0x04, 0x12
        /*000e*/ 	.short	(.L_5 - .L_4)
	.align		4
.L_4:
        /*0010*/ 	.word	index@(triton_poi_fused__native_batch_norm_legit_no_training_convolution_gelu_0)
        /*0014*/ 	.word	0x00000000


	//----- nvinfo : EIATTR_FRAME_SIZE
	.align		4
.L_5:
        /*0018*/ 	.byte	0x04, 0x11
        /*001a*/ 	.short	(.L_7 - .L_6)
	.align		4
.L_6:
        /*001c*/ 	.word	index@(triton_poi_fused__native_batch_norm_legit_no_training_convolution_gelu_0)
        /*0020*/ 	.word	0x00000000


	//----- nvinfo : EIATTR_MIN_STACK_SIZE
	.align		4
.L_7:
        /*0024*/ 	.byte	0x04, 0x12
        /*0026*/ 	.short	(.L_9 - .L_8)
	.align		4
.L_8:
        /*0028*/ 	.word	index@(triton_poi_fused__native_batch_norm_legit_no_training_convolution_gelu_0)
        /*002c*/ 	.word	0x00000000
.L_9:


//--------------------- .nv.info.triton_poi_fused__native_batch_norm_legit_no_training_convolution_gelu_0 --------------------------
	.section	.nv.info.triton_poi_fused__native_batch_norm_legit_no_training_convolution_gelu_0,"",@"SHT_CUDA_INFO"
	.sectionflags	@""
	.align	4


	//----- nvinfo : EIATTR_CUDA_API_VERSION
	.align		4
        /*0000*/ 	.byte	0x04, 0x37
        /*0002*/ 	.short	(.L_11 - .L_10)
.L_10:
        /*0004*/ 	.word	0x0000007c


	//----- nvinfo : EIATTR_KPARAM_INFO
	.align		4
.L_11:
        /*0008*/ 	.byte	0x04, 0x17
        /*000a*/ 	.short	(.L_13 - .L_12)
.L_12:
        /*000c*/ 	.word	0x00000000
        /*0010*/ 	.short	0x0007
        /*0012*/ 	.short	0x0038
        /*0014*/ 	.byte	0x00, 0xf0, 0x11, 0x00


	//----- nvinfo : EIATTR_KPARAM_INFO
	.align		4
.L_13:
        /*0018*/ 	.byte	0x04, 0x17
        /*001a*/ 	.short	(.L_15 - .L_14)
.L_14:
        /*001c*/ 	.word	0x00000000
        /*0020*/ 	.short	0x0006
        /*0022*/ 	.short	0x0030
        /*0024*/ 	.byte	0x00, 0xf4, 0x21, 0x00


	//----- nvinfo : EIATTR_KPARAM_INFO
	.align		4
.L_15:
        /*0028*/ 	.byte	0x04, 0x17
        /*002a*/ 	.short	(.L_17 - .L_16)
.L_16:
        /*002c*/ 	.word	0x00000000
        /*0030*/ 	.short	0x0005
        /*0032*/ 	.short	0x0028
        /*0034*/ 	.byte	0x00, 0xf4, 0x21, 0x00


	//----- nvinfo : EIATTR_KPARAM_INFO
	.align		4
.L_17:
        /*0038*/ 	.byte	0x04, 0x17
        /*003a*/ 	.short	(.L_19 - .L_18)
.L_18:
        /*003c*/ 	.word	0x00000000
        /*0040*/ 	.short	0x0004
        /*0042*/ 	.short	0x0020
        /*0044*/ 	.byte	0x00, 0xf4, 0x21, 0x00


	//----- nvinfo : EIATTR_KPARAM_INFO
	.align		4
.L_19:
        /*0048*/ 	.byte	0x04, 0x17
        /*004a*/ 	.short	(.L_21 - .L_20)
.L_20:
        /*004c*/ 	.word	0x00000000
        /*0050*/ 	.short	0x0003
        /*0052*/ 	.short	0x0018
        /*0054*/ 	.byte	0x00, 0xf4, 0x21, 0x00


	//----- nvinfo : EIATTR_KPARAM_INFO
	.align		4
.L_21:
        /*0058*/ 	.byte	0x04, 0x17
        /*005a*/ 	.short	(.L_23 - .L_22)
.L_22:
        /*005c*/ 	.word	0x00000000
        /*0060*/ 	.short	0x0002
        /*0062*/ 	.short	0x0010
        /*0064*/ 	.byte	0x00, 0xf4, 0x21, 0x00


	//----- nvinfo : EIATTR_KPARAM_INFO
	.align		4
.L_23:
        /*0068*/ 	.byte	0x04, 0x17
        /*006a*/ 	.short	(.L_25 - .L_24)
.L_24:
        /*006c*/ 	.word	0x00000000
        /*0070*/ 	.short	0x0001
        /*0072*/ 	.short	0x0008
        /*0074*/ 	.byte	0x00, 0xf4, 0x21, 0x00


	//----- nvinfo : EIATTR_KPARAM_INFO
	.align		4
.L_25:
        /*0078*/ 	.byte	0x04, 0x17
        /*007a*/ 	.short	(.L_27 - .L_26)
.L_26:
        /*007c*/ 	.word	0x00000000
        /*0080*/ 	.short	0x0000
        /*0082*/ 	.short	0x0000
        /*0084*/ 	.byte	0x00, 0xf4, 0x21, 0x00


	//----- nvinfo : EIATTR_SPARSE_MMA_MASK
	.align		4
.L_27:
        /*0088*/ 	.byte	0x03, 0x50
        /*008a*/ 	.short	0x0000


	//----- nvinfo : EIATTR_MAXREG_COUNT
	.align		4
        /*008c*/ 	.byte	0x03, 0x1b
        /*008e*/ 	.short	0x00ff


	//----- nvinfo : EIATTR_EXIT_INSTR_OFFSETS
	.align		4
        /*0090*/ 	.byte	0x04, 0x1c
        /*0092*/ 	.short	(.L_29 - .L_28)


	//   ....[0]....
.L_28:
        /*0094*/ 	.word	0x00000570


	//   ....[1]....
        /*0098*/ 	.word	0x00000590


	//----- nvinfo : EIATTR_REQNTID
	.align		4
.L_29:
        /*009c*/ 	.byte	0x04, 0x10
        /*009e*/ 	.short	(.L_31 - .L_30)
.L_30:
        /*00a0*/ 	.word	0x00000080
        /*00a4*/ 	.word	0x00000001
        /*00a8*/ 	.word	0x00000001


	//----- nvinfo : EIATTR_CBANK_PARAM_SIZE
	.align		4
.L_31:
        /*00ac*/ 	.byte	0x03, 0x19
        /*00ae*/ 	.short	0x003c


	//----- nvinfo : EIATTR_PARAM_CBANK
	.align		4
        /*00b0*/ 	.byte	0x04, 0x0a
        /*00b2*/ 	.short	(.L_33 - .L_32)
	.align		4
.L_32:
        /*00b4*/ 	.word	index@(.nv.constant0.triton_poi_fused__native_batch_norm_legit_no_training_convolution_gelu_0)
        /*00b8*/ 	.short	0x0210
        /*00ba*/ 	.short	0x003c


	//----- nvinfo : EIATTR_SW_WAR
	.align		4
.L_33:
        /*00bc*/ 	.byte	0x04, 0x36
        /*00be*/ 	.short	(.L_35 - .L_34)
.L_34:
        /*00c0*/ 	.word	0x00000008
.L_35:


//--------------------- .nv.callgraph             --------------------------
	.section	.nv.callgraph,"",@"SHT_CUDA_CALLGRAPH"
	.align	4
	.sectionentsize	8
	.align		4
        /*0000*/ 	.word	0x00000000
	.align		4
        /*0004*/ 	.word	0xffffffff
	.align		4
        /*0008*/ 	.word	0x00000000
	.align		4
        /*000c*/ 	.word	0xfffffffe
	.align		4
        /*0010*/ 	.word	0x00000000
	.align		4
        /*0014*/ 	.word	0xfffffffd
	.align		4
        /*0018*/ 	.word	0x00000000
	.align		4
        /*001c*/ 	.word	0xfffffffc


//--------------------- .nv.constant4             --------------------------
	.section	.nv.constant4,"a",@progbits
	.align	8
	.align		8
.nv.constant4:
        /*0000*/ 	.dword	_$_str
	.align		8
        /*0008*/ 	.dword	_$_str_$_2


//--------------------- .text.triton_poi_fused__native_batch_norm_legit_no_training_convolution_gelu_0 --------------------------
	.section	.text.triton_poi_fused__native_batch_norm_legit_no_training_convolution_gelu_0,"ax",@progbits
	.align	128
        .global         triton_poi_fused__native_batch_norm_legit_no_training_convolution_gelu_0
        .type           triton_poi_fused__native_batch_norm_legit_no_training_convolution_gelu_0,@function
        .size           triton_poi_fused__native_batch_norm_legit_no_training_convolution_gelu_0,(.L_x_1 - triton_poi_fused__native_batch_norm_legit_no_training_convolution_gelu_0)
        .other          triton_poi_fused__native_batch_norm_legit_no_training_convolution_gelu_0,@"STO_CUDA_ENTRY STV_DEFAULT"
triton_poi_fused__native_batch_norm_legit_no_training_convolution_gelu_0:
.text.triton_poi_fused__native_batch_norm_legit_no_training_convolution_gelu_0:
[----:B------:R-:W0:Y:S01]  /*0000*/  LDC R1, c[0x0][0x28] ;  /* 0x00000a00ff017b82 */ /* 0x000e220000000800 */
[----:B------:R-:W1:Y:S07]  /*0010*/  S2R R0, SR_TID.X ;  /* 0x0000000000007919 */ /* 0x000e6e0000002100 */
[----:B------:R-:W2:Y:S01]  /*0020*/  LDC.64 R2, c[0x0][0x210] ;  /* 0x00008400ff027b82 */ /* 0x000ea20000000a00 */
[----:B------:R-:W-:Y:S01]  /*0030*/  ULDC.64 UR4, c[0x0][0x208] ;  /* 0x0000820000047ab9 */ /* 0x000fe20000000a00 */
[----:B------:R-:W3:Y:S06]  /*0040*/  S2R R5, SR_CTAID.X ;  /* 0x0000000000057919 */ /* 0x000eec0000002500 */
[----:B------:R-:W4:Y:S08]  /*0050*/  LDC.64 R8, c[0x0][0x218] ;  /* 0x00008600ff087b82 */ /* 0x000f300000000a00 */
[----:B------:R-:W5:Y:S01]  /*0060*/  LDC.64 R12, c[0x0][0x228] ;  /* 0x00008a00ff0c7b82 */ /* 0x000f620000000a00 */
[----:B------:R-:W-:Y:S01]  /*0070*/  CS2R R6, SRZ ;  /* 0x0000000000067805 */ /* 0x000fe2000001ff00 */
[----:B------:R-:W-:-:S06]  /*0080*/  ULDC.64 UR6, c[0x0][0x240] ;  /* 0x0000900000067ab9 */ /* 0x000fcc0000000a00 */
[----:B------:R-:W5:Y:S01]  /*0090*/  LDC.64 R10, c[0x0][0x220] ;  /* 0x00008800ff0a7b82 */ /* 0x000f620000000a00 */
[----:B-1----:R-:W-:-:S07]  /*00a0*/  LOP3.LUT R0, R0, 0x7f, RZ, 0xc0, !PT ;  /* 0x0000007f00007812 */ /* 0x002fce00078ec0ff */
[----:B------:R-:W1:Y:S01]  /*00b0*/  LDC.64 R14, c[0x0][0x230] ;  /* 0x00008c00ff0e7b82 */ /* 0x000e620000000a00 */
[----:B---3--:R-:W-:Y:S02]  /*00c0*/  SHF.R.S32.HI R4, RZ, 0x18, R5 ;  /* 0x00000018ff047819 */ /* 0x008fe40000011405 */
[----:B------:R-:W-:Y:S02]  /*00d0*/  LEA R0, R5, R0, 0x7 ;  /* 0x0000000005007211 */ /* 0x000fe400078e38ff */
[----:B------:R-:W-:-:S03]  /*00e0*/  SGXT R5, R4, 0x1 ;  /* 0x000000010405781a */ /* 0x000fc60000000200 */
[----:B------:R-:W3:Y:S01]  /*00f0*/  LDC.64 R16, c[0x0][0x238] ;  /* 0x00008e00ff107b82 */ /* 0x000ee20000000a00 */
[C---:B------:R-:W-:Y:S01]  /*0100*/  ISETP.GE.AND P0, PT, R0.reuse, 0x400, PT ;  /* 0x000004000000780c */ /* 0x040fe20003f06270 */
[----:B--2---:R-:W-:Y:S01]  /*0110*/  IMAD.WIDE R2, R0, 0x4, R2 ;  /* 0x0000000400027825 */ /* 0x004fe200078e0202 */
[----:B------:R-:W-:-:S04]  /*0120*/  LEA.HI R5, R5, R0, RZ, 0x4 ;  /* 0x0000000005057211 */ /* 0x000fc800078f20ff */
[----:B------:R-:W-:-:S04]  /*0130*/  SHF.R.S32.HI R5, RZ, 0x4, R5 ;  /* 0x00000004ff057819 */ /* 0x000fc80000011405 */
[----:B------:R-:W-:-:S04]  /*0140*/  LEA.HI R4, R5, R5, RZ, 0x4 ;  /* 0x0000000505047211 */ /* 0x000fc800078f20ff */
[----:B------:R-:W-:-:S04]  /*0150*/  LOP3.LUT R4, R4, 0xfffffff0, RZ, 0xc0, !PT ;  /* 0xfffffff004047812 */ /* 0x000fc800078ec0ff */
[----:B------:R-:W-:Y:S02]  /*0160*/  IADD3 R19, R5, -R4, RZ ;  /* 0x8000000405137210 */ /* 0x000fe40007ffe0ff */
[----:B------:R-:W-:-:S03]  /*0170*/  CS2R R4, SRZ ;  /* 0x0000000000047805 */ /* 0x000fc6000001ff00 */
[----:B----4-:R-:W-:-:S03]  /*0180*/  IMAD.WIDE R8, R19, 0x4, R8 ;  /* 0x0000000413087825 */ /* 0x010fc600078e0208 */
[----:B------:R-:W2:Y:S04]  /*0190*/  @!P0 LDG.E R4, desc[UR4][R2.64] ;  /* 0x0000000402048981 */ /* 0x000ea8000c1e1900 */
[----:B------:R4:W2:Y:S01]  /*01a0*/  @!P0 LDG.E.EL R5, desc[UR4][R8.64] ;  /* 0x0000000408058981 */ /* 0x0008a2000c2e1900 */
[----:B-----5:R-:W-:-:S05]  /*01b0*/  IMAD.WIDE R12, R19, 0x4, R12 ;  /* 0x00000004130c7825 */ /* 0x020fca00078e020c */
[----:B------:R-:W5:Y:S01]  /*01c0*/  @!P0 LDG.E.EL R6, desc[UR4][R12.64] ;  /* 0x000000040c068981 */ /* 0x000f62000c2e1900 */
[----:B0-----:R-:W-:-:S05]  /*01d0*/  IMAD.WIDE R10, R19, 0x4, R10 ;  /* 0x00000004130a7825 */ /* 0x001fca00078e020a */
[----:B------:R0:W5:Y:S01]  /*01e0*/  @!P0 LDG.E.EL R7, desc[UR4][R10.64] ;  /* 0x000000040a078981 */ /* 0x000162000c2e1900 */
[----:B----4-:R-:W-:Y:S01]  /*01f0*/  CS2R R8, SRZ ;  /* 0x0000000000087805 */ /* 0x010fe2000001ff00 */
[----:B-1----:R-:W-:-:S04]  /*0200*/  IMAD.WIDE R14, R19, 0x4, R14 ;  /* 0x00000004130e7825 */ /* 0x002fc800078e020e */
[----:B---3--:R-:W-:Y:S01]  /*0210*/  IMAD.WIDE R16, R19, 0x4, R16 ;  /* 0x0000000413107825 */ /* 0x008fe200078e0210 */
[----:B------:R5:W3:Y:S04]  /*0220*/  @!P0 LDG.E.EL R8, desc[UR4][R14.64] ;  /* 0x000000040e088981 */ /* 0x000ae8000c2e1900 */
[----:B------:R-:W3:Y:S01]  /*0230*/  @!P0 LDG.E.EL R9, desc[UR4][R16.64] ;  /* 0x0000000410098981 */ /* 0x000ee2000c2e1900 */
[----:B0-----:R-:W-:Y:S01]  /*0240*/  HFMA2.MMA R11, -RZ, RZ, -0.74462890625, 604.5 ;  /* 0xb9f560b9ff0b7435 */ /* 0x001fe200000001ff */
[----:B------:R-:W-:Y:S01]  /*0250*/  IMAD.MOV.U32 R10, RZ, RZ, 0x3789ca3c ;  /* 0x3789ca3cff0a7424 */ /* 0x000fe200078e00ff */
[----:B------:R-:W-:Y:S01]  /*0260*/  HFMA2.MMA R13, -RZ, RZ, -1.26171875, -2.110004425048828125e-05 ;  /* 0xbd0c8162ff0d7435 */ /* 0x000fe200000001ff */
[----:B------:R-:W-:Y:S01]  /*0270*/  MOV R12, 0x3bac840b ;  /* 0x3bac840b000c7802 */ /* 0x000fe20000000f00 */
[----:B--2---:R-:W-:-:S04]  /*0280*/  FADD R5, R5, R4 ;  /* 0x0000000405057221 */ /* 0x004fc80000000000 */
[----:B------:R-:W-:Y:S01]  /*0290*/  FMUL R4, R5, 0.70710676908493041992 ;  /* 0x3f3504f305047820 */ /* 0x000fe20000400000 */
[----:B------:R0:W-:Y:S01]  /*02a0*/  @!P0 STG.E desc[UR4][R2.64], R5 ;  /* 0x0000000502008986 */ /* 0x0001e2000c101904 */
[----:B-----5:R-:W-:Y:S01]  /*02b0*/  FADD R14, R6, 9.9999997473787516356e-06 ;  /* 0x3727c5ac060e7421 */ /* 0x020fe20000000000 */
[----:B------:R-:W-:Y:S02]  /*02c0*/  IMAD.MOV.U32 R6, RZ, RZ, 0x3f6a937e ;  /* 0x3f6a937eff067424 */ /* 0x000fe400078e00ff */
[----:B------:R-:W-:-:S03]  /*02d0*/  FADD.FTZ R18, |R4|, -RZ ;  /* 0x800000ff04127221 */ /* 0x000fc60000010200 */
[----:B------:R-:W1:Y:S02]  /*02e0*/  MUFU.SQRT R14, R14 ;  /* 0x0000000e000e7308 */ /* 0x000e640000002000 */
[----:B------:R-:W-:-:S13]  /*02f0*/  FSETP.GE.AND P3, PT, R18, 1.0029599666595458984, PT ;  /* 0x3f8060fe1200780b */ /* 0x000fda0003f66000 */
[----:B------:R-:W-:Y:S01]  /*0300*/  @!P3 MOV R11, 0xba574d20 ;  /* 0xba574d20000bb802 */ /* 0x000fe20000000f00 */
[----:B------:R-:W-:Y:S02]  /*0310*/  @!P3 IMAD.MOV.U32 R10, RZ, RZ, 0x38b1e96a ;  /* 0x38b1e96aff0ab424 */ /* 0x000fe400078e00ff */
[----:B------:R-:W-:Y:S01]  /*0320*/  @!P3 FMUL R18, R4, R4 ;  /* 0x000000040412b220 */ /* 0x000fe20000400000 */
[----:B------:R-:W-:Y:S01]  /*0330*/  @!P3 IMAD.MOV.U32 R12, RZ, RZ, 0x3baad5ea ;  /* 0x3baad5eaff0cb424 */ /* 0x000fe200078e00ff */
[----:B------:R-:W-:Y:S01]  /*0340*/  @!P3 MOV R13, 0xbcdc1be7 ;  /* 0xbcdc1be7000db802 */ /* 0x000fe20000000f00 */
[----:B------:R-:W-:Y:S02]  /*0350*/  @!P3 IMAD.MOV.U32 R6, RZ, RZ, -0x413f6c54 ;  /* 0xbec093acff06b424 */ /* 0x000fe400078e00ff */
[----:B------:R-:W-:Y:S01]  /*0360*/  FFMA.FTZ R11, R18, R10, R11 ;  /* 0x0000000a120b7223 */ /* 0x000fe2000001000b */
[----:B------:R-:W-:Y:S02]  /*0370*/  MOV R10, 0x3e1cf906 ;  /* 0x3e1cf906000a7802 */ /* 0x000fe40000000f00 */
[----:B------:R-:W-:Y:S01]  /*0380*/  @!P3 MOV R10, 0x3de718af ;  /* 0x3de718af000ab802 */ /* 0x000fe20000000f00 */
[----:B------:R-:W-:Y:S01]  /*0390*/  FFMA.FTZ R12, R11, R18, R12 ;  /* 0x000000120b0c7223 */ /* 0x000fe2000001000c */
[----:B------:R-:W-:Y:S01]  /*03a0*/  HFMA2.MMA R11, -RZ, RZ, 1.78125, -136.25 ;  /* 0x3f20d842ff0b7435 */ /* 0x000fe200000001ff */
[----:B-1----:R-:W-:-:S02]  /*03b0*/  FSETP.GT.AND P1, PT, R14, 8.50705917302346158658e+37, PT ;  /* 0x7e8000000e00780b */ /* 0x002fc40003f24000 */
[-C--:B------:R-:W-:Y:S01]  /*03c0*/  FFMA.FTZ R13, R12, R18.reuse, R13 ;  /* 0x000000120c0d7223 */ /* 0x080fe2000001000d */
[----:B------:R-:W-:Y:S02]  /*03d0*/  FSETP.GEU.AND P2, PT, R14, 1.175494350822287508e-38, PT ;  /* 0x008000000e00780b */ /* 0x000fe40003f4e000 */
[----:B------:R-:W-:Y:S01]  /*03e0*/  @!P3 MOV R11, 0x3e0375d3 ;  /* 0x3e0375d3000bb802 */ /* 0x000fe20000000f00 */
[----:B------:R-:W-:-:S04]  /*03f0*/  FFMA.FTZ R13, R13, R18, R10 ;  /* 0x000000120d0d7223 */ /* 0x000fc8000001000a */
[----:B------:R-:W-:Y:S01]  /*0400*/  FFMA.FTZ R6, R13, R18, R6 ;  /* 0x000000120d067223 */ /* 0x000fe20000010006 */
[----:B------:R-:W-:Y:S02]  /*0410*/  FSEL R13, -R18, R4, P3 ;  /* 0x00000004120d7208 */ /* 0x000fe40001800100 */
[----:B------:R-:W-:Y:S01]  /*0420*/  @P1 FMUL R14, R14, 0.25 ;  /* 0x3e8000000e0e1820 */ /* 0x000fe20000400000 */
[----:B------:R-:W-:-:S03]  /*0430*/  FFMA.FTZ R6, R6, R18, R11 ;  /* 0x0000001206067223 */ /* 0x000fc6000001000b */
[----:B------:R-:W-:Y:S01]  /*0440*/  @!P2 FMUL R14, R14, 16777216 ;  /* 0x4b8000000e0ea820 */ /* 0x000fe20000400000 */
[----:B------:R-:W-:Y:S01]  /*0450*/  FFMA.FTZ R6, R6, R13, R13 ;  /* 0x0000000d06067223 */ /* 0x000fe2000001000d */
[----:B------:R-:W-:-:S03]  /*0460*/  HFMA2.MMA R13, -RZ, RZ, 1.625, 0 ;  /* 0x3e800000ff0d7435 */ /* 0x000fc600000001ff */
[----:B------:R-:W1:Y:S07]  /*0470*/  @P3 MUFU.EX2 R10, R6 ;  /* 0x00000006000a3308 */ /* 0x000e6e0000000800 */
[----:B------:R-:W-:Y:S01]  /*0480*/  FSEL R13, R13, 1, P1 ;  /* 0x3f8000000d0d7808 */ /* 0x000fe20000800000 */
[----:B------:R-:W2:Y:S04]  /*0490*/  MUFU.RCP R14, R14 ;  /* 0x0000000e000e7308 */ /* 0x000ea80000001000 */
[----:B------:R-:W-:Y:S01]  /*04a0*/  @!P2 FMUL R13, R13, 16777216 ;  /* 0x4b8000000d0da820 */ /* 0x000fe20000400000 */
[----:B-1----:R-:W-:-:S05]  /*04b0*/  @P3 FADD R11, -R10, 1 ;  /* 0x3f8000000a0b3421 */ /* 0x002fca0000000100 */
[----:B------:R-:W-:Y:S01]  /*04c0*/  @P3 LOP3.LUT R6, R11, 0x80000000, R4, 0xf8, !PT ;  /* 0x800000000b063812 */ /* 0x000fe200078ef804 */
[----:B------:R-:W-:Y:S01]  /*04d0*/  FMUL R4, R5, 0.5 ;  /* 0x3f00000005047820 */ /* 0x000fe20000400000 */
[----:B------:R-:W-:Y:S01]  /*04e0*/  LOP3.LUT R11, R7, 0x80000000, RZ, 0x3c, !PT ;  /* 0x80000000070b7812 */ /* 0x000fe200078e3cff */
[----:B--2---:R-:W-:Y:S02]  /*04f0*/  FMUL R13, R14, R13 ;  /* 0x0000000d0e0d7220 */ /* 0x004fe40000400000 */
[----:B------:R-:W-:Y:S01]  /*0500*/  FADD R7, R6, 1 ;  /* 0x3f80000006077421 */ /* 0x000fe20000000000 */
[----:B------:R-:W-:-:S03]  /*0510*/  LEA R6, P1, R0, UR6, 0x2 ;  /* 0x0000000600067c11 */ /* 0x000fc6000f8210ff */
[----:B------:R-:W-:Y:S01]  /*0520*/  FFMA R4, R4, R7, R11 ;  /* 0x0000000704047223 */ /* 0x000fe2000000000b */
[----:B------:R-:W-:-:S03]  /*0530*/  SHF.R.S32.HI R7, RZ, 0x1f, R0 ;  /* 0x0000001fff077819 */ /* 0x000fc60000011400 */
[----:B------:R-:W-:Y:S01]  /*0540*/  FMUL R4, R4, R13 ;  /* 0x0000000d04047220 */ /* 0x000fe20000400000 */
[----:B------:R-:W-:-:S03]  /*0550*/  LEA.HI.X R7, R0, UR7, R7, 0x2, P1 ;  /* 0x0000000700077c11 */ /* 0x000fc600088f1407 */
[----:B---3--:R-:W-:Y:S01]  /*0560*/  FFMA R9, R4, R8, R9 ;  /* 0x0000000804097223 */ /* 0x008fe20000000009 */
[----:B0-----:R-:W-:Y:S06]  /*0570*/  @P0 EXIT ;  /* 0x000000000000094d */ /* 0x001fec0003800000 */
[----:B------:R-:W-:Y:S01]  /*0580*/  STG.E desc[UR4][R6.64], R9 ;  /* 0x0000000906007986 */ /* 0x000fe2000c101904 */
[----:B------:R-:W-:Y:S05]  /*0590*/  EXIT ;  /* 0x000000000000794d */ /* 0x000fea0003800000 */
.L_x_0:
[----:B------:R-:W-:-:S00]  /*05a0*/  BRA `(.L_x_0) ;  /* 0xfffffffc00fc7947 */ /* 0x000fc0000383ffff */
[----:B------:R-:W-:-:S00]  /*05b0*/  NOP ;  /* 0x0000000000007918 */ /* 0x000fc00000000000 */
        /* <DEDUP_REMOVED lines=12> */
.L_x_1:


//--------------------- .nv.global.init           --------------------------
	.section	.nv.global.init,"aw",@progbits
.nv.global.init:
	.type		_$_str,@object
	.size		_$_str,(_$_str_$_2 - _$_str)
_$_str:
        /*0000*/ 	.byte	0x5f, 0x5f, 0x43, 0x55, 0x44, 0x41, 0x5f, 0x46, 0x54, 0x5a, 0x00
	.type		_$_str_$_2,@object
	.size		_$_str_$_2,(.L_1 - _$_str_$_2)
_$_str_$_2:
        /*000b*/ 	.byte	0x5f, 0x5f, 0x43, 0x55, 0x44, 0x41, 0x5f, 0x50, 0x52, 0x45, 0x43, 0x5f, 0x53, 0x51, 0x52, 0x54
        /*001b*/ 	.byte	0x00
.L_1:


//--------------------- .nv.constant0.triton_poi_fused__native_batch_norm_legit_no_training_convolution_gelu_0 --------------------------
	.section	.nv.constant0.triton_poi_fused__native_batch_norm_legit_no_training_convolution_gelu_0,"a",@progbits
	.sectionflags	@""
	.align	4
.nv.constant0.triton_poi_fused__native_batch_norm_legit_no_training_convolution_gelu_0:
	.zero		588
